//
// Generated by NVIDIA NVVM Compiler
//
// Compiler Build ID: CL-36424714
// Cuda compilation tools, release 13.0, V13.0.88
// Based on NVVM 20.0.0
//

.version 9.0
.target sm_100
.address_size 64

	// .globl	_Z9bin_flagsPKiPiii

.visible .entry _Z9bin_flagsPKiPiii(
	.param .u64 .ptr .align 1 _Z9bin_flagsPKiPiii_param_0,
	.param .u64 .ptr .align 1 _Z9bin_flagsPKiPiii_param_1,
	.param .u32 _Z9bin_flagsPKiPiii_param_2,
	.param .u32 _Z9bin_flagsPKiPiii_param_3
)
{
	.reg .pred 	%p<3>;
	.reg .b32 	%r<10>;
	.reg .b64 	%rd<9>;

	ld.param.u64 	%rd1, [_Z9bin_flagsPKiPiii_param_0];
	ld.param.u64 	%rd2, [_Z9bin_flagsPKiPiii_param_1];
	ld.param.u32 	%r3, [_Z9bin_flagsPKiPiii_param_2];
	ld.param.u32 	%r4, [_Z9bin_flagsPKiPiii_param_3];
	mov.u32 	%r5, %ctaid.x;
	mov.u32 	%r6, %ntid.x;
	mov.u32 	%r7, %tid.x;
	mad.lo.s32 	%r1, %r5, %r6, %r7;
	setp.ge.s32 	%p1, %r1, %r3;
	@%p1 bra 	$L__BB0_3;
	cvta.to.global.u64 	%rd3, %rd1;
	mul.wide.s32 	%rd4, %r1, 4;
	add.s64 	%rd5, %rd3, %rd4;
	ld.global.u32 	%r2, [%rd5];
	setp.ge.s32 	%p2, %r2, %r4;
	@%p2 bra 	$L__BB0_3;
	mad.lo.s32 	%r8, %r2, %r3, %r1;
	cvta.to.global.u64 	%rd6, %rd2;
	mul.wide.s32 	%rd7, %r8, 4;
	add.s64 	%rd8, %rd6, %rd7;
	mov.b32 	%r9, 1;
	st.global.u32 	[%rd8], %r9;
$L__BB0_3:
	ret;

}
	// .globl	_Z11reduce_binsPKiPiii
.visible .entry _Z11reduce_binsPKiPiii(
	.param .u64 .ptr .align 1 _Z11reduce_binsPKiPiii_param_0,
	.param .u64 .ptr .align 1 _Z11reduce_binsPKiPiii_param_1,
	.param .u32 _Z11reduce_binsPKiPiii_param_2,
	.param .u32 _Z11reduce_binsPKiPiii_param_3
)
{
	.reg .pred 	%p<10>;
	.reg .b32 	%r<109>;
	.reg .b64 	%rd<32>;

	ld.param.u64 	%rd9, [_Z11reduce_binsPKiPiii_param_0];
	ld.param.u64 	%rd8, [_Z11reduce_binsPKiPiii_param_1];
	ld.param.u32 	%r31, [_Z11reduce_binsPKiPiii_param_2];
	cvta.to.global.u64 	%rd1, %rd9;
	mov.u32 	%r1, %ctaid.x;
	setp.lt.s32 	%p1, %r31, 1;
	mov.b32 	%r108, 0;
	@%p1 bra 	$L__BB1_13;
	mul.lo.s32 	%r2, %r31, %r1;
	and.b32  	%r3, %r31, 15;
	setp.lt.u32 	%p2, %r31, 16;
	mov.b32 	%r101, 0;
	mov.u32 	%r108, %r101;
	@%p2 bra 	$L__BB1_4;
	and.b32  	%r101, %r31, 2147483632;
	neg.s32 	%r95, %r101;
	mul.wide.u32 	%rd10, %r2, 4;
	add.s64 	%rd11, %rd10, %rd1;
	add.s64 	%rd30, %rd11, 32;
	mov.b32 	%r108, 0;
$L__BB1_3:
	.pragma "nounroll";
	ld.global.u32 	%r36, [%rd30+-32];
	add.s32 	%r37, %r36, %r108;
	ld.global.u32 	%r38, [%rd30+-28];
	add.s32 	%r39, %r38, %r37;
	ld.global.u32 	%r40, [%rd30+-24];
	add.s32 	%r41, %r40, %r39;
	ld.global.u32 	%r42, [%rd30+-20];
	add.s32 	%r43, %r42, %r41;
	ld.global.u32 	%r44, [%rd30+-16];
	add.s32 	%r45, %r44, %r43;
	ld.global.u32 	%r46, [%rd30+-12];
	add.s32 	%r47, %r46, %r45;
	ld.global.u32 	%r48, [%rd30+-8];
	add.s32 	%r49, %r48, %r47;
	ld.global.u32 	%r50, [%rd30+-4];
	add.s32 	%r51, %r50, %r49;
	ld.global.u32 	%r52, [%rd30];
	add.s32 	%r53, %r52, %r51;
	ld.global.u32 	%r54, [%rd30+4];
	add.s32 	%r55, %r54, %r53;
	ld.global.u32 	%r56, [%rd30+8];
	add.s32 	%r57, %r56, %r55;
	ld.global.u32 	%r58, [%rd30+12];
	add.s32 	%r59, %r58, %r57;
	ld.global.u32 	%r60, [%rd30+16];
	add.s32 	%r61, %r60, %r59;
	ld.global.u32 	%r62, [%rd30+20];
	add.s32 	%r63, %r62, %r61;
	ld.global.u32 	%r64, [%rd30+24];
	add.s32 	%r65, %r64, %r63;
	ld.global.u32 	%r66, [%rd30+28];
	add.s32 	%r108, %r66, %r65;
	add.s32 	%r95, %r95, 16;
	add.s64 	%rd30, %rd30, 64;
	setp.ne.s32 	%p3, %r95, 0;
	@%p3 bra 	$L__BB1_3;
$L__BB1_4:
	setp.eq.s32 	%p4, %r3, 0;
	@%p4 bra 	$L__BB1_13;
	and.b32  	%r13, %r31, 7;
	setp.lt.u32 	%p5, %r3, 8;
	@%p5 bra 	$L__BB1_7;
	add.s32 	%r68, %r101, %r2;
	mul.wide.u32 	%rd12, %r68, 4;
	add.s64 	%rd13, %rd1, %rd12;
	ld.global.u32 	%r69, [%rd13];
	add.s32 	%r70, %r69, %r108;
	cvt.u64.u32 	%rd14, %r2;
	cvt.u64.u32 	%rd15, %r101;
	add.s64 	%rd16, %rd15, %rd14;
	shl.b64 	%rd17, %rd16, 2;
	add.s64 	%rd18, %rd1, %rd17;
	ld.global.u32 	%r71, [%rd18+4];
	add.s32 	%r72, %r71, %r70;
	ld.global.u32 	%r73, [%rd18+8];
	add.s32 	%r74, %r73, %r72;
	ld.global.u32 	%r75, [%rd18+12];
	add.s32 	%r76, %r75, %r74;
	ld.global.u32 	%r77, [%rd18+16];
	add.s32 	%r78, %r77, %r76;
	ld.global.u32 	%r79, [%rd18+20];
	add.s32 	%r80, %r79, %r78;
	ld.global.u32 	%r81, [%rd18+24];
	add.s32 	%r82, %r81, %r80;
	ld.global.u32 	%r83, [%rd18+28];
	add.s32 	%r108, %r83, %r82;
	add.s32 	%r101, %r101, 8;
$L__BB1_7:
	setp.eq.s32 	%p6, %r13, 0;
	@%p6 bra 	$L__BB1_13;
	and.b32  	%r19, %r31, 3;
	setp.lt.u32 	%p7, %r13, 4;
	@%p7 bra 	$L__BB1_10;
	add.s32 	%r85, %r101, %r2;
	mul.wide.u32 	%rd19, %r85, 4;
	add.s64 	%rd20, %rd1, %rd19;
	ld.global.u32 	%r86, [%rd20];
	add.s32 	%r87, %r86, %r108;
	cvt.u64.u32 	%rd21, %r2;
	cvt.u64.u32 	%rd22, %r101;
	add.s64 	%rd23, %rd22, %rd21;
	shl.b64 	%rd24, %rd23, 2;
	add.s64 	%rd25, %rd1, %rd24;
	ld.global.u32 	%r88, [%rd25+4];
	add.s32 	%r89, %r88, %r87;
	ld.global.u32 	%r90, [%rd25+8];
	add.s32 	%r91, %r90, %r89;
	ld.global.u32 	%r92, [%rd25+12];
	add.s32 	%r108, %r92, %r91;
	add.s32 	%r101, %r101, 4;
$L__BB1_10:
	setp.eq.s32 	%p8, %r19, 0;
	@%p8 bra 	$L__BB1_13;
	add.s32 	%r93, %r101, %r2;
	mul.wide.u32 	%rd26, %r93, 4;
	add.s64 	%rd31, %rd1, %rd26;
	neg.s32 	%r106, %r19;
$L__BB1_12:
	.pragma "nounroll";
	ld.global.u32 	%r94, [%rd31];
	add.s32 	%r108, %r94, %r108;
	add.s64 	%rd31, %rd31, 4;
	add.s32 	%r106, %r106, 1;
	setp.ne.s32 	%p9, %r106, 0;
	@%p9 bra 	$L__BB1_12;
$L__BB1_13:
	cvta.to.global.u64 	%rd27, %rd8;
	mul.wide.u32 	%rd28, %r1, 4;
	add.s64 	%rd29, %rd27, %rd28;
	st.global.u32 	[%rd29], %r108;
	ret;

}


// ===== COMPILED SASS (sm_100) =====

	.target	sm_100

	.elftype	@"ET_EXEC"


//--------------------- .note.nv.tkinfo           --------------------------
	.section	.note.nv.tkinfo,"",@"SHT_NOTE"
	.sectionflags	@"SHF_NOTE_NV_TKINFO"
	.tkinfo
        /*0018*/ 	.word	0x00000002
        /*0030*/ 	.string	""
        /*0030*/ 	.string	"ptxas"
        /*0030*/ 	.string	"Cuda compilation tools, release 13.0, V13.0.88"
        /*0030*/ 	.string	"Build cuda_13.0.r13.0/compiler.36424714_0"
        /*0030*/ 	.string	"-arch sm_100 -m 64 "



//--------------------- .note.nv.cuinfo           --------------------------
	.section	.note.nv.cuinfo,"",@"SHT_NOTE"
	.sectionflags	@"SHF_NOTE_NV_CUINFO"
        /*0018*/ 	.short	0x0002
        /*001a*/ 	.short	0x0064
        /*001c*/ 	.short	0x0082
	.zero		2


//--------------------- .nv.info                  --------------------------
	.section	.nv.info,"",@"SHT_CUDA_INFO"
	.align	4


	//----- nvinfo : EIATTR_REGCOUNT
	.align		4
        /*0000*/ 	.byte	0x04, 0x2f
        /*0002*/ 	.short	(.L_1 - .L_0)
	.align		4
.L_0:
        /*0004*/ 	.word	index@(_Z9bin_flagsPKiPiii)
        /*0008*/ 	.word	0x0000000a


	//----- nvinfo : EIATTR_FRAME_SIZE
	.align		4
.L_1:
        /*000c*/ 	.byte	0x04, 0x11
        /*000e*/ 	.short	(.L_3 - .L_2)
	.align		4
.L_2:
        /*0010*/ 	.word	index@(_Z9bin_flagsPKiPiii)
        /*0014*/ 	.word	0x00000000


	//----- nvinfo : EIATTR_REGCOUNT
	.align		4
.L_3:
        /*0018*/ 	.byte	0x04, 0x2f
        /*001a*/ 	.short	(.L_5 - .L_4)
	.align		4
.L_4:
        /*001c*/ 	.word	index@(_Z11reduce_binsPKiPiii)
        /*0020*/ 	.word	0x00000018


	//----- nvinfo : EIATTR_FRAME_SIZE
	.align		4
.L_5:
        /*0024*/ 	.byte	0x04, 0x11
        /*0026*/ 	.short	(.L_7 - .L_6)
	.align		4
.L_6:
        /*0028*/ 	.word	index@(_Z11reduce_binsPKiPiii)
        /*002c*/ 	.word	0x00000000


	//----- nvinfo : EIATTR_MIN_STACK_SIZE
	.align		4
.L_7:
        /*0030*/ 	.byte	0x04, 0x12
        /*0032*/ 	.short	(.L_9 - .L_8)
	.align		4
.L_8:
        /*0034*/ 	.word	index@(_Z11reduce_binsPKiPiii)
        /*0038*/ 	.word	0x00000000


	//----- nvinfo : EIATTR_MIN_STACK_SIZE
	.align		4
.L_9:
        /*003c*/ 	.byte	0x04, 0x12
        /*003e*/ 	.short	(.L_11 - .L_10)
	.align		4
.L_10:
        /*0040*/ 	.word	index@(_Z9bin_flagsPKiPiii)
        /*0044*/ 	.word	0x00000000
.L_11:


//--------------------- .nv.compat                --------------------------
	.section	.nv.compat,"",@"SHT_CUDA_COMPAT_INFO"
	.align	4
        /*0000*/ 	.byte	0x02, 0x09, 0x00, 0x00, 0x02, 0x02, 0x01, 0x00, 0x02, 0x05, 0x05, 0x00, 0x03, 0x07, 0x01, 0x01
        /*0010*/ 	.byte	0x02, 0x03, 0x00, 0x00, 0x02, 0x06, 0x01, 0x00, 0x04, 0x0b, 0x08, 0x00, 0x09, 0x00, 0x00, 0x00
        /*0020*/ 	.byte	0x00, 0x00, 0x00, 0x00


//--------------------- .nv.info._Z11reduce_binsPKiPiii --------------------------
	.section	.nv.info._Z11reduce_binsPKiPiii,"",@"SHT_CUDA_INFO"
	.sectionflags	@""
	.align	4


	//----- nvinfo : EIATTR_CUDA_API_VERSION
	.align		4
        /*0000*/ 	.byte	0x04, 0x37
        /*0002*/ 	.short	(.L_13 - .L_12)
.L_12:
        /*0004*/ 	.word	0x00000082


	//----- nvinfo : EIATTR_KPARAM_INFO
	.align		4
.L_13:
        /*0008*/ 	.byte	0x04, 0x17
        /*000a*/ 	.short	(.L_15 - .L_14)
.L_14:
        /*000c*/ 	.word	0x00000000
        /*0010*/ 	.short	0x0003
        /*0012*/ 	.short	0x0014
        /*0014*/ 	.byte	0x00, 0xf0, 0x11, 0x00


	//----- nvinfo : EIATTR_KPARAM_INFO
	.align		4
.L_15:
        /*0018*/ 	.byte	0x04, 0x17
        /*001a*/ 	.short	(.L_17 - .L_16)
.L_16:
        /*001c*/ 	.word	0x00000000
        /*0020*/ 	.short	0x0002
        /*0022*/ 	.short	0x0010
        /*0024*/ 	.byte	0x00, 0xf0, 0x11, 0x00


	//----- nvinfo : EIATTR_KPARAM_INFO
	.align		4
.L_17:
        /*0028*/ 	.byte	0x04, 0x17
        /*002a*/ 	.short	(.L_19 - .L_18)
.L_18:
        /*002c*/ 	.word	0x00000000
        /*0030*/ 	.short	0x0001
        /*0032*/ 	.short	0x0008
        /*0034*/ 	.byte	0x00, 0xf5, 0x21, 0x00


	//----- nvinfo : EIATTR_KPARAM_INFO
	.align		4
.L_19:
        /*0038*/ 	.byte	0x04, 0x17
        /*003a*/ 	.short	(.L_21 - .L_20)
.L_20:
        /*003c*/ 	.word	0x00000000
        /*0040*/ 	.short	0x0000
        /*0042*/ 	.short	0x0000
        /*0044*/ 	.byte	0x00, 0xf5, 0x21, 0x00


	//----- nvinfo : EIATTR_SPARSE_MMA_MASK
	.align		4
.L_21:
        /*0048*/ 	.byte	0x03, 0x50
        /*004a*/ 	.short	0x0000


	//----- nvinfo : EIATTR_MAXREG_COUNT
	.align		4
        /*004c*/ 	.byte	0x03, 0x1b
        /*004e*/ 	.short	0x00ff


	//----- nvinfo : EIATTR_MERCURY_ISA_VERSION
	.align		4
        /*0050*/ 	.byte	0x03, 0x5f
        /*0052*/ 	.short	0x0101


	//----- nvinfo : EIATTR_VRC_CTA_INIT_COUNT
	.align		4
        /*0054*/ 	.byte	0x02, 0x4a
	.zero		1
	.zero		1


	//----- nvinfo : EIATTR_EXIT_INSTR_OFFSETS
	.align		4
        /*0058*/ 	.byte	0x04, 0x1c
        /*005a*/ 	.short	(.L_23 - .L_22)


	//   ....[0]....
.L_22:
        /*005c*/ 	.word	0x00000700


	//----- nvinfo : EIATTR_CBANK_PARAM_SIZE
	.align		4
.L_23:
        /*0060*/ 	.byte	0x03, 0x19
        /*0062*/ 	.short	0x0018


	//----- nvinfo : EIATTR_PARAM_CBANK
	.align		4
        /*0064*/ 	.byte	0x04, 0x0a
        /*0066*/ 	.short	(.L_25 - .L_24)
	.align		4
.L_24:
        /*0068*/ 	.word	index@(.nv.constant0._Z11reduce_binsPKiPiii)
        /*006c*/ 	.short	0x0380
        /*006e*/ 	.short	0x0018


	//----- nvinfo : EIATTR_SW_WAR
	.align		4
.L_25:
        /*0070*/ 	.byte	0x04, 0x36
        /*0072*/ 	.short	(.L_27 - .L_26)
.L_26:
        /*0074*/ 	.word	0x00000008
.L_27:


//--------------------- .nv.info._Z9bin_flagsPKiPiii --------------------------
	.section	.nv.info._Z9bin_flagsPKiPiii,"",@"SHT_CUDA_INFO"
	.sectionflags	@""
	.align	4


	//----- nvinfo : EIATTR_CUDA_API_VERSION
	.align		4
        /*0000*/ 	.byte	0x04, 0x37
        /*0002*/ 	.short	(.L_29 - .L_28)
.L_28:
        /*0004*/ 	.word	0x00000082


	//----- nvinfo : EIATTR_KPARAM_INFO
	.align		4
.L_29:
        /*0008*/ 	.byte	0x04, 0x17
        /*000a*/ 	.short	(.L_31 - .L_30)
.L_30:
        /*000c*/ 	.word	0x00000000
        /*0010*/ 	.short	0x0003
        /*0012*/ 	.short	0x0014
        /*0014*/ 	.byte	0x00, 0xf0, 0x11, 0x00


	//----- nvinfo : EIATTR_KPARAM_INFO
	.align		4
.L_31:
        /*0018*/ 	.byte	0x04, 0x17
        /*001a*/ 	.short	(.L_33 - .L_32)
.L_32:
        /*001c*/ 	.word	0x00000000
        /*0020*/ 	.short	0x0002
        /*0022*/ 	.short	0x0010
        /*0024*/ 	.byte	0x00, 0xf0, 0x11, 0x00


	//----- nvinfo : EIATTR_KPARAM_INFO
	.align		4
.L_33:
        /*0028*/ 	.byte	0x04, 0x17
        /*002a*/ 	.short	(.L_35 - .L_34)
.L_34:
        /*002c*/ 	.word	0x00000000
        /*0030*/ 	.short	0x0001
        /*0032*/ 	.short	0x0008
        /*0034*/ 	.byte	0x00, 0xf5, 0x21, 0x00


	//----- nvinfo : EIATTR_KPARAM_INFO
	.align		4
.L_35:
        /*0038*/ 	.byte	0x04, 0x17
        /*003a*/ 	.short	(.L_37 - .L_36)
.L_36:
        /*003c*/ 	.word	0x00000000
        /*0040*/ 	.short	0x0000
        /*0042*/ 	.short	0x0000
        /*0044*/ 	.byte	0x00, 0xf5, 0x21, 0x00


	//----- nvinfo : EIATTR_SPARSE_MMA_MASK
	.align		4
.L_37:
        /*0048*/ 	.byte	0x03, 0x50
        /*004a*/ 	.short	0x0000


	//----- nvinfo : EIATTR_MAXREG_COUNT
	.align		4
        /*004c*/ 	.byte	0x03, 0x1b
        /*004e*/ 	.short	0x00ff


	//----- nvinfo : EIATTR_MERCURY_ISA_VERSION
	.align		4
        /*0050*/ 	.byte	0x03, 0x5f
        /*0052*/ 	.short	0x0101


	//----- nvinfo : EIATTR_VRC_CTA_INIT_COUNT
	.align		4
        /*0054*/ 	.byte	0x02, 0x4a
	.zero		1
	.zero		1


	//----- nvinfo : EIATTR_EXIT_INSTR_OFFSETS
	.align		4
        /*0058*/ 	.byte	0x04, 0x1c
        /*005a*/ 	.short	(.L_39 - .L_38)


	//   ....[0]....
.L_38:
        /*005c*/ 	.word	0x00000070


	//   ....[1]....
        /*0060*/ 	.word	0x000000e0


	//   ....[2]....
        /*0064*/ 	.word	0x00000140


	//----- nvinfo : EIATTR_CBANK_PARAM_SIZE
	.align		4
.L_39:
        /*0068*/ 	.byte	0x03, 0x19
        /*006a*/ 	.short	0x0018


	//----- nvinfo : EIATTR_PARAM_CBANK
	.align		4
        /*006c*/ 	.byte	0x04, 0x0a
        /*006e*/ 	.short	(.L_41 - .L_40)
	.align		4
.L_40:
        /*0070*/ 	.word	index@(.nv.constant0._Z9bin_flagsPKiPiii)
        /*0074*/ 	.short	0x0380
        /*0076*/ 	.short	0x0018


	//----- nvinfo : EIATTR_SW_WAR
	.align		4
.L_41:
        /*0078*/ 	.byte	0x04, 0x36
        /*007a*/ 	.short	(.L_43 - .L_42)
.L_42:
        /*007c*/ 	.word	0x00000008
.L_43:


//--------------------- .nv.callgraph             --------------------------
	.section	.nv.callgraph,"",@"SHT_CUDA_CALLGRAPH"
	.align	4
	.sectionentsize	8
	.align		4
        /*0000*/ 	.word	0x00000000
	.align		4
        /*0004*/ 	.word	0xffffffff
	.align		4
        /*0008*/ 	.word	0x00000000
	.align		4
        /*000c*/ 	.word	0xfffffffe
	.align		4
        /*0010*/ 	.word	0x00000000
	.align		4
        /*0014*/ 	.word	0xfffffffd
	.align		4
        /*0018*/ 	.word	0x00000000
	.align		4
        /*001c*/ 	.word	0xfffffffc


//--------------------- .text._Z11reduce_binsPKiPiii --------------------------
	.section	.text._Z11reduce_binsPKiPiii,"ax",@progbits
	.align	128
        .global         _Z11reduce_binsPKiPiii
        .type           _Z11reduce_binsPKiPiii,@function
        .size           _Z11reduce_binsPKiPiii,(.L_x_8 - _Z11reduce_binsPKiPiii)
        .other          _Z11reduce_binsPKiPiii,@"STO_CUDA_ENTRY STV_DEFAULT"
_Z11reduce_binsPKiPiii:
.text._Z11reduce_binsPKiPiii:
[----:B------:R-:W-:Y:S01]  /*0000*/  LDC R1, c[0x0][0x37c] ;  /* 0x0000df00ff017b82 */ /* 0x000fe20000000800 */
[----:B------:R-:W0:Y:S01]  /*0010*/  LDCU UR5, c[0x0][0x390] ;  /* 0x00007200ff0577ac */ /* 0x000e220008000800 */
[----:B------:R-:W1:Y:S01]  /*0020*/  S2R R0, SR_CTAID.X ;  /* 0x0000000000007919 */ /* 0x000e620000002500 */
[----:B------:R-:W-:Y:S01]  /*0030*/  IMAD.MOV.U32 R2, RZ, RZ, RZ ;  /* 0x000000ffff027224 */ /* 0x000fe200078e00ff */
[----:B------:R-:W2:Y:S01]  /*0040*/  LDCU.64 UR8, c[0x0][0x358] ;  /* 0x00006b00ff0877ac */ /* 0x000ea20008000a00 */
[----:B0-----:R-:W-:-:S09]  /*0050*/  UISETP.GE.AND UP0, UPT, UR5, 0x1, UPT ;  /* 0x000000010500788c */ /* 0x001fd2000bf06270 */
[----:B--2---:R-:W-:Y:S05]  /*0060*/  BRA.U !UP0, `(.L_x_0) ;  /* 0x0000000508987547 */ /* 0x004fea000b800000 */
[----:B------:R-:W-:Y:S02]  /*0070*/  UISETP.GE.U32.AND UP1, UPT, UR5, 0x10, UPT ;  /* 0x000000100500788c */ /* 0x000fe4000bf26070 */
[----:B-1----:R-:W-:Y:S01]  /*0080*/  IMAD R3, R0, UR5, RZ ;  /* 0x0000000500037c24 */ /* 0x002fe2000f8e02ff */
[----:B------:R-:W-:Y:S01]  /*0090*/  ULOP3.LUT UR6, UR5, 0xf, URZ, 0xc0, !UPT ;  /* 0x0000000f05067892 */ /* 0x000fe2000f8ec0ff */
[----:B------:R-:W-:Y:S01]  /*00a0*/  IMAD.MOV.U32 R2, RZ, RZ, RZ ;  /* 0x000000ffff027224 */ /* 0x000fe200078e00ff */
[----:B------:R-:W-:Y:S02]  /*00b0*/  UMOV UR4, URZ ;  /* 0x000000ff00047c82 */ /* 0x000fe40008000000 */
[----:B------:R-:W-:Y:S02]  /*00c0*/  UISETP.NE.AND UP0, UPT, UR6, URZ, UPT ;  /* 0x000000ff0600728c */ /* 0x000fe4000bf05270 */
[----:B------:R-:W-:Y:S09]  /*00d0*/  BRA.U !UP1, `(.L_x_1) ;  /* 0x0000000109947547 */ /* 0x000ff2000b800000 */
[----:B------:R-:W0:Y:S01]  /*00e0*/  LDC.64 R4, c[0x0][0x380] ;  /* 0x0000e000ff047b82 */ /* 0x000e220000000a00 */
[----:B------:R-:W-:Y:S01]  /*00f0*/  ULOP3.LUT UR4, UR5, 0x7ffffff0, URZ, 0xc0, !UPT ;  /* 0x7ffffff005047892 */ /* 0x000fe2000f8ec0ff */
[----:B------:R-:W-:-:S03]  /*0100*/  IMAD.MOV.U32 R2, RZ, RZ, RZ ;  /* 0x000000ffff027224 */ /* 0x000fc600078e00ff */
[----:B------:R-:W-:Y:S01]  /*0110*/  UIADD3 UR7, UPT, UPT, -UR4, URZ, URZ ;  /* 0x000000ff04077290 */ /* 0x000fe2000fffe1ff */
[----:B0-----:R-:W-:-:S03]  /*0120*/  IMAD.WIDE.U32 R4, R3, 0x4, R4 ;  /* 0x0000000403047825 */ /* 0x001fc600078e0004 */
[----:B------:R-:W-:-:S05]  /*0130*/  IADD3 R9, P0, PT, R4, 0x20, RZ ;  /* 0x0000002004097810 */ /* 0x000fca0007f1e0ff */
[----:B------:R-:W-:-:S08]  /*0140*/  IMAD.X R5, RZ, RZ, R5, P0 ;  /* 0x000000ffff057224 */ /* 0x000fd000000e0605 */
.L_x_2:
[----:B------:R-:W-:-:S05]  /*0150*/  IMAD.MOV.U32 R4, RZ, RZ, R9 ;  /* 0x000000ffff047224 */ /* 0x000fca00078e0009 */
[----:B------:R-:W2:Y:S04]  /*0160*/  LDG.E R9, desc[UR8][R4.64+-0x20] ;  /* 0xffffe00804097981 */ /* 0x000ea8000c1e1900 */
[----:B------:R-:W2:Y:S04]  /*0170*/  LDG.E R8, desc[UR8][R4.64+-0x1c] ;  /* 0xffffe40804087981 */ /* 0x000ea8000c1e1900 */
[----:B------:R-:W3:Y:S04]  /*0180*/  LDG.E R11, desc[UR8][R4.64+-0x18] ;  /* 0xffffe808040b7981 */ /* 0x000ee8000c1e1900 */
[----:B------:R-:W3:Y:S04]  /*0190*/  LDG.E R10, desc[UR8][R4.64+-0x14] ;  /* 0xffffec08040a7981 */ /* 0x000ee8000c1e1900 */
[----:B------:R-:W4:Y:S04]  /*01a0*/  LDG.E R13, desc[UR8][R4.64+-0x10] ;  /* 0xfffff008040d7981 */ /* 0x000f28000c1e1900 */
[----:B------:R-:W4:Y:S04]  /*01b0*/  LDG.E R12, desc[UR8][R4.64+-0xc] ;  /* 0xfffff408040c7981 */ /* 0x000f28000c1e1900 */
[----:B------:R-:W5:Y:S04]  /*01c0*/  LDG.E R15, desc[UR8][R4.64+-0x8] ;  /* 0xfffff808040f7981 */ /* 0x000f68000c1e1900 */
        /* <DEDUP_REMOVED lines=8> */
[----:B------:R0:W5:Y:S01]  /*0250*/  LDG.E R7, desc[UR8][R4.64+0x1c] ;  /* 0x00001c0804077981 */ /* 0x000162000c1e1900 */
[----:B------:R-:W-:-:S04]  /*0260*/  UIADD3 UR7, UPT, UPT, UR7, 0x10, URZ ;  /* 0x0000001007077890 */ /* 0x000fc8000fffe0ff */
[----:B------:R-:W-:Y:S01]  /*0270*/  UISETP.NE.AND UP1, UPT, UR7, URZ, UPT ;  /* 0x000000ff0700728c */ /* 0x000fe2000bf25270 */
[----:B--2---:R-:W-:Y:S02]  /*0280*/  IADD3 R8, PT, PT, R8, R9, R2 ;  /* 0x0000000908087210 */ /* 0x004fe40007ffe002 */
[----:B------:R-:W-:-:S05]  /*0290*/  IADD3 R9, P0, PT, R4, 0x40, RZ ;  /* 0x0000004004097810 */ /* 0x000fca0007f1e0ff */
[----:B0-----:R-:W-:Y:S01]  /*02a0*/  IMAD.X R5, RZ, RZ, R5, P0 ;  /* 0x000000ffff057224 */ /* 0x001fe200000e0605 */
[----:B---3--:R-:W-:-:S04]  /*02b0*/  IADD3 R8, PT, PT, R10, R11, R8 ;  /* 0x0000000b0a087210 */ /* 0x008fc80007ffe008 */
[----:B----4-:R-:W-:-:S04]  /*02c0*/  IADD3 R8, PT, PT, R12, R13, R8 ;  /* 0x0000000d0c087210 */ /* 0x010fc80007ffe008 */
[----:B-----5:R-:W-:-:S04]  /*02d0*/  IADD3 R8, PT, PT, R14, R15, R8 ;  /* 0x0000000f0e087210 */ /* 0x020fc80007ffe008 */
[----:B------:R-:W-:-:S04]  /*02e0*/  IADD3 R8, PT, PT, R16, R17, R8 ;  /* 0x0000001110087210 */ /* 0x000fc80007ffe008 */
[----:B------:R-:W-:-:S04]  /*02f0*/  IADD3 R8, PT, PT, R18, R19, R8 ;  /* 0x0000001312087210 */ /* 0x000fc80007ffe008 */
[----:B------:R-:W-:-:S04]  /*0300*/  IADD3 R8, PT, PT, R20, R21, R8 ;  /* 0x0000001514087210 */ /* 0x000fc80007ffe008 */
[----:B------:R-:W-:Y:S01]  /*0310*/  IADD3 R2, PT, PT, R7, R6, R8 ;  /* 0x0000000607027210 */ /* 0x000fe20007ffe008 */
[----:B------:R-:W-:Y:S06]  /*0320*/  BRA.U UP1, `(.L_x_2) ;  /* 0xfffffffd01887547 */ /* 0x000fec000b83ffff */
.L_x_1:
[----:B------:R-:W-:Y:S05]  /*0330*/  BRA.U !UP0, `(.L_x_0) ;  /* 0x0000000108e47547 */ /* 0x000fea000b800000 */
[----:B------:R-:W-:Y:S02]  /*0340*/  UISETP.GE.U32.AND UP0, UPT, UR6, 0x8, UPT ;  /* 0x000000080600788c */ /* 0x000fe4000bf06070 */
[----:B------:R-:W-:-:S04]  /*0350*/  ULOP3.LUT UR7, UR5, 0x7, URZ, 0xc0, !UPT ;  /* 0x0000000705077892 */ /* 0x000fc8000f8ec0ff */
[----:B------:R-:W-:-:S03]  /*0360*/  UISETP.NE.AND UP1, UPT, UR7, URZ, UPT ;  /* 0x000000ff0700728c */ /* 0x000fc6000bf25270 */
[----:B------:R-:W-:Y:S08]  /*0370*/  BRA.U !UP0, `(.L_x_3) ;  /* 0x0000000108547547 */ /* 0x000ff0000b800000 */
[----:B------:R-:W0:Y:S01]  /*0380*/  LDC.64 R10, c[0x0][0x380] ;  /* 0x0000e000ff0a7b82 */ /* 0x000e220000000a00 */
[C---:B------:R-:W-:Y:S01]  /*0390*/  IADD3 R8, P0, PT, R3.reuse, UR4, RZ ;  /* 0x0000000403087c10 */ /* 0x040fe2000ff1e0ff */
[----:B------:R-:W-:-:S04]  /*03a0*/  VIADD R5, R3, UR4 ;  /* 0x0000000403057c36 */ /* 0x000fc80008000000 */
[----:B------:R-:W-:Y:S02]  /*03b0*/  IMAD.X R9, RZ, RZ, RZ, P0 ;  /* 0x000000ffff097224 */ /* 0x000fe400000e06ff */
[----:B------:R-:W1:Y:S01]  /*03c0*/  LDC.64 R6, c[0x0][0x380] ;  /* 0x0000e000ff067b82 */ /* 0x000e620000000a00 */
[----:B0-----:R-:W-:Y:S01]  /*03d0*/  LEA R4, P0, R8, R10, 0x2 ;  /* 0x0000000a08047211 */ /* 0x001fe200078010ff */
[----:B-1----:R-:W-:-:S03]  /*03e0*/  IMAD.WIDE.U32 R6, R5, 0x4, R6 ;  /* 0x0000000405067825 */ /* 0x002fc600078e0006 */
[----:B------:R-:W-:-:S03]  /*03f0*/  LEA.HI.X R5, R8, R11, R9, 0x2, P0 ;  /* 0x0000000b08057211 */ /* 0x000fc600000f1409 */
[----:B------:R-:W2:Y:S04]  /*0400*/  LDG.E R7, desc[UR8][R6.64] ;  /* 0x0000000806077981 */ /* 0x000ea8000c1e1900 */
[----:B------:R-:W2:Y:S04]  /*0410*/  LDG.E R8, desc[UR8][R4.64+0x4] ;  /* 0x0000040804087981 */ /* 0x000ea8000c1e1900 */
[----:B------:R-:W3:Y:S04]  /*0420*/  LDG.E R9, desc[UR8][R4.64+0x8] ;  /* 0x0000080804097981 */ /* 0x000ee8000c1e1900 */
[----:B------:R-:W3:Y:S04]  /*0430*/  LDG.E R10, desc[UR8][R4.64+0xc] ;  /* 0x00000c08040a7981 */ /* 0x000ee8000c1e1900 */
[----:B------:R-:W4:Y:S04]  /*0440*/  LDG.E R11, desc[UR8][R4.64+0x10] ;  /* 0x00001008040b7981 */ /* 0x000f28000c1e1900 */
[----:B------:R-:W4:Y:S04]  /*0450*/  LDG.E R12, desc[UR8][R4.64+0x14] ;  /* 0x00001408040c7981 */ /* 0x000f28000c1e1900 */
[----:B------:R-:W5:Y:S04]  /*0460*/  LDG.E R13, desc[UR8][R4.64+0x18] ;  /* 0x00001808040d7981 */ /* 0x000f68000c1e1900 */
[----:B------:R-:W5:Y:S01]  /*0470*/  LDG.E R14, desc[UR8][R4.64+0x1c] ;  /* 0x00001c08040e7981 */ /* 0x000f62000c1e1900 */
[----:B------:R-:W-:Y:S01]  /*0480*/  UIADD3 UR4, UPT, UPT, UR4, 0x8, URZ ;  /* 0x0000000804047890 */ /* 0x000fe2000fffe0ff */
[----:B--2---:R-:W-:-:S04]  /*0490*/  IADD3 R8, PT, PT, R8, R7, R2 ;  /* 0x0000000708087210 */ /* 0x004fc80007ffe002 */
[----:B---3--:R-:W-:-:S04]  /*04a0*/  IADD3 R8, PT, PT, R10, R9, R8 ;  /* 0x000000090a087210 */ /* 0x008fc80007ffe008 */
[----:B----4-:R-:W-:-:S04]  /*04b0*/  IADD3 R8, PT, PT, R12, R11, R8 ;  /* 0x0000000b0c087210 */ /* 0x010fc80007ffe008 */
[----:B-----5:R-:W-:-:S07]  /*04c0*/  IADD3 R2, PT, PT, R14, R13, R8 ;  /* 0x0000000d0e027210 */ /* 0x020fce0007ffe008 */
.L_x_3:
        /* <DEDUP_REMOVED lines=16> */
[----:B------:R-:W3:Y:S01]  /*05d0*/  LDG.E R10, desc[UR8][R6.64+0xc] ;  /* 0x00000c08060a7981 */ /* 0x000ee2000c1e1900 */
[----:B------:R-:W-:Y:S01]  /*05e0*/  UIADD3 UR4, UPT, UPT, UR4, 0x4, URZ ;  /* 0x0000000404047890 */ /* 0x000fe2000fffe0ff */
[----:B--2---:R-:W-:-:S04]  /*05f0*/  IADD3 R2, PT, PT, R8, R5, R2 ;  /* 0x0000000508027210 */ /* 0x004fc80007ffe002 */
[----:B---3--:R-:W-:-:S07]  /*0600*/  IADD3 R2, PT, PT, R10, R9, R2 ;  /* 0x000000090a027210 */ /* 0x008fce0007ffe002 */
.L_x_4:
[----:B------:R-:W-:Y:S05]  /*0610*/  BRA.U !UP1, `(.L_x_0) ;  /* 0x00000001092c7547 */ /* 0x000fea000b800000 */
[----:B------:R-:W0:Y:S01]  /*0620*/  LDC.64 R4, c[0x0][0x380] ;  /* 0x0000e000ff047b82 */ /* 0x000e220000000a00 */
[----:B------:R-:W-:Y:S01]  /*0630*/  VIADD R3, R3, UR4 ;  /* 0x0000000403037c36 */ /* 0x000fe20008000000 */
[----:B------:R-:W-:-:S03]  /*0640*/  UIADD3 UR5, UPT, UPT, -UR5, URZ, URZ ;  /* 0x000000ff05057290 */ /* 0x000fc6000fffe1ff */
[----:B0-----:R-:W-:-:S09]  /*0650*/  IMAD.WIDE.U32 R4, R3, 0x4, R4 ;  /* 0x0000000403047825 */ /* 0x001fd200078e0004 */
.L_x_5:
[----:B------:R0:W2:Y:S01]  /*0660*/  LDG.E R3, desc[UR8][R4.64] ;  /* 0x0000000804037981 */ /* 0x0000a2000c1e1900 */
[----:B------:R-:W-:-:S04]  /*0670*/  UIADD3 UR5, UPT, UPT, UR5, 0x1, URZ ;  /* 0x0000000105057890 */ /* 0x000fc8000fffe0ff */
[----:B------:R-:W-:Y:S01]  /*0680*/  UISETP.NE.AND UP0, UPT, UR5, URZ, UPT ;  /* 0x000000ff0500728c */ /* 0x000fe2000bf05270 */
[----:B0-----:R-:W-:-:S05]  /*0690*/  IADD3 R4, P0, PT, R4, 0x4, RZ ;  /* 0x0000000404047810 */ /* 0x001fca0007f1e0ff */
[----:B------:R-:W-:Y:S02]  /*06a0*/  IMAD.X R5, RZ, RZ, R5, P0 ;  /* 0x000000ffff057224 */ /* 0x000fe400000e0605 */
[----:B--2---:R-:W-:Y:S01]  /*06b0*/  IMAD.IADD R2, R3, 0x1, R2 ;  /* 0x0000000103027824 */ /* 0x004fe200078e0202 */
[----:B------:R-:W-:Y:S06]  /*06c0*/  BRA.U UP0, `(.L_x_5) ;  /* 0xfffffffd00e47547 */ /* 0x000fec000b83ffff */
.L_x_0:
[----:B------:R-:W1:Y:S02]  /*06d0*/  LDC.64 R4, c[0x0][0x388] ;  /* 0x0000e200ff047b82 */ /* 0x000e640000000a00 */
[----:B-1----:R-:W-:-:S05]  /*06e0*/  IMAD.WIDE.U32 R4, R0, 0x4, R4 ;  /* 0x0000000400047825 */ /* 0x002fca00078e0004 */
[----:B------:R-:W-:Y:S01]  /*06f0*/  STG.E desc[UR8][R4.64], R2 ;  /* 0x0000000204007986 */ /* 0x000fe2000c101908 */
[----:B------:R-:W-:Y:S05]  /*0700*/  EXIT ;  /* 0x000000000000794d */ /* 0x000fea0003800000 */
.L_x_6:
[----:B------:R-:W-:-:S00]  /*0710*/  BRA `(.L_x_6) ;  /* 0xfffffffc00fc7947 */ /* 0x000fc0000383ffff */
[----:B------:R-:W-:-:S00]  /*0720*/  NOP ;  /* 0x0000000000007918 */ /* 0x000fc00000000000 */
        /* <DEDUP_REMOVED lines=13> */
.L_x_8:


//--------------------- .text._Z9bin_flagsPKiPiii --------------------------
	.section	.text._Z9bin_flagsPKiPiii,"ax",@progbits
	.align	128
        .global         _Z9bin_flagsPKiPiii
        .type           _Z9bin_flagsPKiPiii,@function
        .size           _Z9bin_flagsPKiPiii,(.L_x_9 - _Z9bin_flagsPKiPiii)
        .other          _Z9bin_flagsPKiPiii,@"STO_CUDA_ENTRY STV_DEFAULT"
_Z9bin_flagsPKiPiii:
.text._Z9bin_flagsPKiPiii:
[----:B------:R-:W-:Y:S01]  /*0000*/  LDC R1, c[0x0][0x37c] ;  /* 0x0000df00ff017b82 */ /* 0x000fe20000000800 */
[----:B------:R-:W0:Y:S07]  /*0010*/  S2R R0, SR_TID.X ;  /* 0x0000000000007919 */ /* 0x000e2e0000002100 */
[----:B------:R-:W0:Y:S01]  /*0020*/  S2UR UR4, SR_CTAID.X ;  /* 0x00000000000479c3 */ /* 0x000e220000002500 */
[----:B------:R-:W1:Y:S07]  /*0030*/  LDCU UR6, c[0x0][0x390] ;  /* 0x00007200ff0677ac */ /* 0x000e6e0008000800 */
[----:B------:R-:W0:Y:S02]  /*0040*/  LDC R5, c[0x0][0x360] ;  /* 0x0000d800ff057b82 */ /* 0x000e240000000800 */
[----:B0-----:R-:W-:-:S05]  /*0050*/  IMAD R5, R5, UR4, R0 ;  /* 0x0000000405057c24 */ /* 0x001fca000f8e0200 */
[----:B-1----:R-:W-:-:S13]  /*0060*/  ISETP.GE.AND P0, PT, R5, UR6, PT ;  /* 0x0000000605007c0c */ /* 0x002fda000bf06270 */
[----:B------:R-:W-:Y:S05]  /*0070*/  @P0 EXIT ;  /* 0x000000000000094d */ /* 0x000fea0003800000 */
[----:B------:R-:W0:Y:S01]  /*0080*/  LDC.64 R2, c[0x0][0x380] ;  /* 0x0000e000ff027b82 */ /* 0x000e220000000a00 */
[----:B------:R-:W1:Y:S01]  /*0090*/  LDCU.64 UR4, c[0x0][0x358] ;  /* 0x00006b00ff0477ac */ /* 0x000e620008000a00 */
[----:B------:R-:W2:Y:S01]  /*00a0*/  LDCU UR7, c[0x0][0x394] ;  /* 0x00007280ff0777ac */ /* 0x000ea20008000800 */
[----:B0-----:R-:W-:-:S05]  /*00b0*/  IMAD.WIDE R2, R5, 0x4, R2 ;  /* 0x0000000405027825 */ /* 0x001fca00078e0202 */
[----:B-1----:R-:W2:Y:S02]  /*00c0*/  LDG.E R0, desc[UR4][R2.64] ;  /* 0x0000000402007981 */ /* 0x002ea4000c1e1900 */
[----:B--2---:R-:W-:-:S13]  /*00d0*/  ISETP.GE.AND P0, PT, R0, UR7, PT ;  /* 0x0000000700007c0c */ /* 0x004fda000bf06270 */
[----:B------:R-:W-:Y:S05]  /*00e0*/  @P0 EXIT ;  /* 0x000000000000094d */ /* 0x000fea0003800000 */
[----:B------:R-:W0:Y:S01]  /*00f0*/  LDC.64 R2, c[0x0][0x388] ;  /* 0x0000e200ff027b82 */ /* 0x000e220000000a00 */
[----:B------:R-:W-:Y:S02]  /*0100*/  IMAD R5, R0, UR6, R5 ;  /* 0x0000000600057c24 */ /* 0x000fe4000f8e0205 */
[----:B------:R-:W-:Y:S02]  /*0110*/  HFMA2 R7, -RZ, RZ, 0, 5.9604644775390625e-08 ;  /* 0x00000001ff077431 */ /* 0x000fe400000001ff */
[----:B0-----:R-:W-:-:S05]  /*0120*/  IMAD.WIDE R2, R5, 0x4, R2 ;  /* 0x0000000405027825 */ /* 0x001fca00078e0202 */
[----:B------:R-:W-:Y:S01]  /*0130*/  STG.E desc[UR4][R2.64], R7 ;  /* 0x0000000702007986 */ /* 0x000fe2000c101904 */
[----:B------:R-:W-:Y:S05]  /*0140*/  EXIT ;  /* 0x000000000000794d */ /* 0x000fea0003800000 */
.L_x_7:
        /* <DEDUP_REMOVED lines=11> */
.L_x_9:


//--------------------- .nv.shared.reserved.0     --------------------------
	.section	.nv.shared.reserved.0,"aw",@nobits
	.weak		__nv_reservedSMEM_offset_0_alias
	.size		__nv_reservedSMEM_offset_0_alias, 0, 64
	.other		__nv_reservedSMEM_offset_0_alias,@"STO_CUDA_RESERVED_SHARED STV_DEFAULT"
__nv_reservedSMEM_offset_0_alias:
	.zero		0
	.zero		64


//--------------------- .nv.constant0._Z11reduce_binsPKiPiii --------------------------
	.section	.nv.constant0._Z11reduce_binsPKiPiii,"a",@progbits
	.sectionflags	@""
	.align	4
.nv.constant0._Z11reduce_binsPKiPiii:
	.zero		920


//--------------------- .nv.constant0._Z9bin_flagsPKiPiii --------------------------
	.section	.nv.constant0._Z9bin_flagsPKiPiii,"a",@progbits
	.sectionflags	@""
	.align	4
.nv.constant0._Z9bin_flagsPKiPiii:
	.zero		920


//--------------------- SYMBOLS --------------------------

	.type		.nv.reservedSmem.offset0,@object
	.size		.nv.reservedSmem.offset0,0x4
